//
// Generated by NVIDIA NVVM Compiler
//
// Compiler Build ID: CL-36424714
// Cuda compilation tools, release 13.0, V13.0.88
// Based on NVVM 20.0.0
//

.version 9.0
.target sm_100
.address_size 64

	// .globl	_Z10add_kernelPjiii

.visible .entry _Z10add_kernelPjiii(
	.param .u64 .ptr .align 1 _Z10add_kernelPjiii_param_0,
	.param .u32 _Z10add_kernelPjiii_param_1,
	.param .u32 _Z10add_kernelPjiii_param_2,
	.param .u32 _Z10add_kernelPjiii_param_3
)
{
	.reg .pred 	%p<6>;
	.reg .b32 	%r<35>;
	.reg .b64 	%rd<9>;

	ld.param.u64 	%rd3, [_Z10add_kernelPjiii_param_0];
	ld.param.u32 	%r12, [_Z10add_kernelPjiii_param_1];
	ld.param.u32 	%r13, [_Z10add_kernelPjiii_param_2];
	cvta.to.global.u64 	%rd4, %rd3;
	mov.u32 	%r14, %ctaid.x;
	mov.u32 	%r15, %tid.x;
	shl.b32 	%r16, %r12, 8;
	add.s32 	%r1, %r16, %r14;
	shl.b32 	%r17, %r13, 8;
	add.s32 	%r18, %r17, %r15;
	shl.b32 	%r19, %r15, 9;
	shl.b32 	%r20, %r14, 17;
	add.s32 	%r21, %r19, %r20;
	mul.wide.u32 	%rd5, %r21, 4;
	add.s64 	%rd1, %rd4, %rd5;
	and.b32  	%r2, %r18, %r1;
	mov.b32 	%r31, 0;
	mov.u32 	%r34, %r31;
$L__BB0_1:
	setp.eq.s32 	%p1, %r1, 0;
	and.b32  	%r22, %r31, 1;
	selp.b32 	%r23, %r22, 0, %p1;
	xor.b32  	%r5, %r23, %r2;
	setp.lt.s32 	%p2, %r34, 0;
	@%p2 bra 	$L__BB0_8;
	mov.b32 	%r7, 0;
	bra.uni 	$L__BB0_4;
$L__BB0_3:
	add.s32 	%r7, %r7, 1;
$L__BB0_4:
	setp.ne.s32 	%p3, %r7, %r34;
	@%p3 bra 	$L__BB0_6;
	add.s32 	%r8, %r34, 1;
	shl.b32 	%r29, %r34, 1;
	mul.wide.u32 	%rd7, %r29, 4;
	add.s64 	%rd8, %rd1, %rd7;
	st.global.u32 	[%rd8], %r5;
	mov.b32 	%r30, 1;
	st.global.u32 	[%rd8+4], %r30;
	mov.u32 	%r34, %r8;
	bra.uni 	$L__BB0_8;
$L__BB0_6:
	shl.b32 	%r25, %r7, 1;
	mul.wide.u32 	%rd6, %r25, 4;
	add.s64 	%rd2, %rd1, %rd6;
	ld.global.u32 	%r26, [%rd2];
	setp.ne.s32 	%p4, %r26, %r5;
	@%p4 bra 	$L__BB0_3;
	ld.global.u32 	%r27, [%rd2+4];
	add.s32 	%r28, %r27, 1;
	st.global.u32 	[%rd2+4], %r28;
$L__BB0_8:
	add.s32 	%r31, %r31, 1;
	setp.ne.s32 	%p5, %r31, 256;
	@%p5 bra 	$L__BB0_1;
	ret;

}
	// .globl	_Z20merge_threads_arraysPjS_
.visible .entry _Z20merge_threads_arraysPjS_(
	.param .u64 .ptr .align 1 _Z20merge_threads_arraysPjS__param_0,
	.param .u64 .ptr .align 1 _Z20merge_threads_arraysPjS__param_1
)
{
	.reg .pred 	%p<7>;
	.reg .b32 	%r<31>;
	.reg .b64 	%rd<19>;

	ld.param.u64 	%rd8, [_Z20merge_threads_arraysPjS__param_0];
	ld.param.u64 	%rd9, [_Z20merge_threads_arraysPjS__param_1];
	cvta.to.global.u64 	%rd10, %rd9;
	cvta.to.global.u64 	%rd11, %rd8;
	mov.u32 	%r16, %ctaid.x;
	shl.b32 	%r17, %r16, 17;
	mul.wide.u32 	%rd12, %r17, 4;
	add.s64 	%rd17, %rd11, %rd12;
	add.s64 	%rd2, %rd10, %rd12;
	add.s64 	%rd3, %rd2, 4;
	mov.b32 	%r24, 0;
	mov.u32 	%r29, %r24;
$L__BB1_1:
	mov.b32 	%r26, 0;
$L__BB1_2:
	shl.b32 	%r19, %r26, 1;
	mul.wide.u32 	%rd13, %r19, 4;
	add.s64 	%rd14, %rd17, %rd13;
	ld.global.u32 	%r5, [%rd14];
	ld.global.u32 	%r6, [%rd14+4];
	setp.eq.s32 	%p1, %r6, 0;
	@%p1 bra 	$L__BB1_11;
	setp.lt.s32 	%p2, %r29, 0;
	@%p2 bra 	$L__BB1_10;
	neg.s32 	%r9, %r29;
	mov.u64 	%rd6, %rd3;
	bra.uni 	$L__BB1_6;
$L__BB1_5:
	add.s32 	%r9, %r9, 1;
	add.s64 	%rd6, %rd6, 8;
$L__BB1_6:
	setp.ne.s32 	%p3, %r9, 0;
	@%p3 bra 	$L__BB1_8;
	add.s32 	%r10, %r29, 1;
	shl.b32 	%r23, %r29, 1;
	mul.wide.u32 	%rd15, %r23, 4;
	add.s64 	%rd16, %rd2, %rd15;
	st.global.u32 	[%rd16], %r5;
	st.global.u32 	[%rd16+4], %r6;
	mov.u32 	%r29, %r10;
	bra.uni 	$L__BB1_10;
$L__BB1_8:
	ld.global.u32 	%r20, [%rd6+-4];
	setp.ne.s32 	%p4, %r20, %r5;
	@%p4 bra 	$L__BB1_5;
	ld.global.u32 	%r21, [%rd6];
	add.s32 	%r22, %r21, %r6;
	st.global.u32 	[%rd6], %r22;
$L__BB1_10:
	add.s32 	%r26, %r26, 1;
	setp.ne.s32 	%p5, %r26, 256;
	@%p5 bra 	$L__BB1_2;
$L__BB1_11:
	add.s64 	%rd17, %rd17, 2048;
	add.s32 	%r24, %r24, 1;
	setp.ne.s32 	%p6, %r24, 256;
	@%p6 bra 	$L__BB1_1;
	ret;

}


// ===== COMPILED SASS (sm_100) =====

	.target	sm_100

	.elftype	@"ET_EXEC"


//--------------------- .note.nv.tkinfo           --------------------------
	.section	.note.nv.tkinfo,"",@"SHT_NOTE"
	.sectionflags	@"SHF_NOTE_NV_TKINFO"
	.tkinfo
        /*0018*/ 	.word	0x00000002
        /*0030*/ 	.string	""
        /*0030*/ 	.string	"ptxas"
        /*0030*/ 	.string	"Cuda compilation tools, release 13.0, V13.0.88"
        /*0030*/ 	.string	"Build cuda_13.0.r13.0/compiler.36424714_0"
        /*0030*/ 	.string	"-arch sm_100 -m 64 "



//--------------------- .note.nv.cuinfo           --------------------------
	.section	.note.nv.cuinfo,"",@"SHT_NOTE"
	.sectionflags	@"SHF_NOTE_NV_CUINFO"
        /*0018*/ 	.short	0x0002
        /*001a*/ 	.short	0x0064
        /*001c*/ 	.short	0x0082
	.zero		2


//--------------------- .nv.info                  --------------------------
	.section	.nv.info,"",@"SHT_CUDA_INFO"
	.align	4


	//----- nvinfo : EIATTR_REGCOUNT
	.align		4
        /*0000*/ 	.byte	0x04, 0x2f
        /*0002*/ 	.short	(.L_1 - .L_0)
	.align		4
.L_0:
        /*0004*/ 	.word	index@(_Z10add_kernelPjiii)
        /*0008*/ 	.word	0x0000000e


	//----- nvinfo : EIATTR_FRAME_SIZE
	.align		4
.L_1:
        /*000c*/ 	.byte	0x04, 0x11
        /*000e*/ 	.short	(.L_3 - .L_2)
	.align		4
.L_2:
        /*0010*/ 	.word	index@(_Z10add_kernelPjiii)
        /*0014*/ 	.word	0x00000000


	//----- nvinfo : EIATTR_REGCOUNT
	.align		4
.L_3:
        /*0018*/ 	.byte	0x04, 0x2f
        /*001a*/ 	.short	(.L_5 - .L_4)
	.align		4
.L_4:
        /*001c*/ 	.word	index@(_Z20merge_threads_arraysPjS_)
        /*0020*/ 	.word	0x00000011


	//----- nvinfo : EIATTR_FRAME_SIZE
	.align		4
.L_5:
        /*0024*/ 	.byte	0x04, 0x11
        /*0026*/ 	.short	(.L_7 - .L_6)
	.align		4
.L_6:
        /*0028*/ 	.word	index@(_Z20merge_threads_arraysPjS_)
        /*002c*/ 	.word	0x00000000


	//----- nvinfo : EIATTR_MIN_STACK_SIZE
	.align		4
.L_7:
        /*0030*/ 	.byte	0x04, 0x12
        /*0032*/ 	.short	(.L_9 - .L_8)
	.align		4
.L_8:
        /*0034*/ 	.word	index@(_Z20merge_threads_arraysPjS_)
        /*0038*/ 	.word	0x00000000


	//----- nvinfo : EIATTR_MIN_STACK_SIZE
	.align		4
.L_9:
        /*003c*/ 	.byte	0x04, 0x12
        /*003e*/ 	.short	(.L_11 - .L_10)
	.align		4
.L_10:
        /*0040*/ 	.word	index@(_Z10add_kernelPjiii)
        /*0044*/ 	.word	0x00000000
.L_11:


//--------------------- .nv.compat                --------------------------
	.section	.nv.compat,"",@"SHT_CUDA_COMPAT_INFO"
	.align	4
        /*0000*/ 	.byte	0x02, 0x09, 0x00, 0x00, 0x02, 0x02, 0x01, 0x00, 0x02, 0x05, 0x05, 0x00, 0x03, 0x07, 0x01, 0x01
        /*0010*/ 	.byte	0x02, 0x03, 0x00, 0x00, 0x02, 0x06, 0x01, 0x00, 0x04, 0x0b, 0x08, 0x00, 0x09, 0x00, 0x00, 0x00
        /*0020*/ 	.byte	0x00, 0x00, 0x00, 0x00


//--------------------- .nv.info._Z20merge_threads_arraysPjS_ --------------------------
	.section	.nv.info._Z20merge_threads_arraysPjS_,"",@"SHT_CUDA_INFO"
	.sectionflags	@""
	.align	4


	//----- nvinfo : EIATTR_CUDA_API_VERSION
	.align		4
        /*0000*/ 	.byte	0x04, 0x37
        /*0002*/ 	.short	(.L_13 - .L_12)
.L_12:
        /*0004*/ 	.word	0x00000082


	//----- nvinfo : EIATTR_KPARAM_INFO
	.align		4
.L_13:
        /*0008*/ 	.byte	0x04, 0x17
        /*000a*/ 	.short	(.L_15 - .L_14)
.L_14:
        /*000c*/ 	.word	0x00000000
        /*0010*/ 	.short	0x0001
        /*0012*/ 	.short	0x0008
        /*0014*/ 	.byte	0x00, 0xf5, 0x21, 0x00


	//----- nvinfo : EIATTR_KPARAM_INFO
	.align		4
.L_15:
        /*0018*/ 	.byte	0x04, 0x17
        /*001a*/ 	.short	(.L_17 - .L_16)
.L_16:
        /*001c*/ 	.word	0x00000000
        /*0020*/ 	.short	0x0000
        /*0022*/ 	.short	0x0000
        /*0024*/ 	.byte	0x00, 0xf5, 0x21, 0x00


	//----- nvinfo : EIATTR_SPARSE_MMA_MASK
	.align		4
.L_17:
        /*0028*/ 	.byte	0x03, 0x50
        /*002a*/ 	.short	0x0000


	//----- nvinfo : EIATTR_MAXREG_COUNT
	.align		4
        /*002c*/ 	.byte	0x03, 0x1b
        /*002e*/ 	.short	0x00ff


	//----- nvinfo : EIATTR_MERCURY_ISA_VERSION
	.align		4
        /*0030*/ 	.byte	0x03, 0x5f
        /*0032*/ 	.short	0x0101


	//----- nvinfo : EIATTR_VRC_CTA_INIT_COUNT
	.align		4
        /*0034*/ 	.byte	0x02, 0x4a
	.zero		1
	.zero		1


	//----- nvinfo : EIATTR_EXIT_INSTR_OFFSETS
	.align		4
        /*0038*/ 	.byte	0x04, 0x1c
        /*003a*/ 	.short	(.L_19 - .L_18)


	//   ....[0]....
.L_18:
        /*003c*/ 	.word	0x00000380


	//----- nvinfo : EIATTR_CBANK_PARAM_SIZE
	.align		4
.L_19:
        /*0040*/ 	.byte	0x03, 0x19
        /*0042*/ 	.short	0x0010


	//----- nvinfo : EIATTR_PARAM_CBANK
	.align		4
        /*0044*/ 	.byte	0x04, 0x0a
        /*0046*/ 	.short	(.L_21 - .L_20)
	.align		4
.L_20:
        /*0048*/ 	.word	index@(.nv.constant0._Z20merge_threads_arraysPjS_)
        /*004c*/ 	.short	0x0380
        /*004e*/ 	.short	0x0010


	//----- nvinfo : EIATTR_SW_WAR
	.align		4
.L_21:
        /*0050*/ 	.byte	0x04, 0x36
        /*0052*/ 	.short	(.L_23 - .L_22)
.L_22:
        /*0054*/ 	.word	0x00000008
.L_23:


//--------------------- .nv.info._Z10add_kernelPjiii --------------------------
	.section	.nv.info._Z10add_kernelPjiii,"",@"SHT_CUDA_INFO"
	.sectionflags	@""
	.align	4


	//----- nvinfo : EIATTR_CUDA_API_VERSION
	.align		4
        /*0000*/ 	.byte	0x04, 0x37
        /*0002*/ 	.short	(.L_25 - .L_24)
.L_24:
        /*0004*/ 	.word	0x00000082


	//----- nvinfo : EIATTR_KPARAM_INFO
	.align		4
.L_25:
        /*0008*/ 	.byte	0x04, 0x17
        /*000a*/ 	.short	(.L_27 - .L_26)
.L_26:
        /*000c*/ 	.word	0x00000000
        /*0010*/ 	.short	0x0003
        /*0012*/ 	.short	0x0010
        /*0014*/ 	.byte	0x00, 0xf0, 0x11, 0x00


	//----- nvinfo : EIATTR_KPARAM_INFO
	.align		4
.L_27:
        /*0018*/ 	.byte	0x04, 0x17
        /*001a*/ 	.short	(.L_29 - .L_28)
.L_28:
        /*001c*/ 	.word	0x00000000
        /*0020*/ 	.short	0x0002
        /*0022*/ 	.short	0x000c
        /*0024*/ 	.byte	0x00, 0xf0, 0x11, 0x00


	//----- nvinfo : EIATTR_KPARAM_INFO
	.align		4
.L_29:
        /*0028*/ 	.byte	0x04, 0x17
        /*002a*/ 	.short	(.L_31 - .L_30)
.L_30:
        /*002c*/ 	.word	0x00000000
        /*0030*/ 	.short	0x0001
        /*0032*/ 	.short	0x0008
        /*0034*/ 	.byte	0x00, 0xf0, 0x11, 0x00


	//----- nvinfo : EIATTR_KPARAM_INFO
	.align		4
.L_31:
        /*0038*/ 	.byte	0x04, 0x17
        /*003a*/ 	.short	(.L_33 - .L_32)
.L_32:
        /*003c*/ 	.word	0x00000000
        /*0040*/ 	.short	0x0000
        /*0042*/ 	.short	0x0000
        /*0044*/ 	.byte	0x00, 0xf5, 0x21, 0x00


	//----- nvinfo : EIATTR_SPARSE_MMA_MASK
	.align		4
.L_33:
        /*0048*/ 	.byte	0x03, 0x50
        /*004a*/ 	.short	0x0000


	//----- nvinfo : EIATTR_MAXREG_COUNT
	.align		4
        /*004c*/ 	.byte	0x03, 0x1b
        /*004e*/ 	.short	0x00ff


	//----- nvinfo : EIATTR_MERCURY_ISA_VERSION
	.align		4
        /*0050*/ 	.byte	0x03, 0x5f
        /*0052*/ 	.short	0x0101


	//----- nvinfo : EIATTR_VRC_CTA_INIT_COUNT
	.align		4
        /*0054*/ 	.byte	0x02, 0x4a
	.zero		1
	.zero		1


	//----- nvinfo : EIATTR_EXIT_INSTR_OFFSETS
	.align		4
        /*0058*/ 	.byte	0x04, 0x1c
        /*005a*/ 	.short	(.L_35 - .L_34)


	//   ....[0]....
.L_34:
        /*005c*/ 	.word	0x00000350


	//----- nvinfo : EIATTR_CRS_STACK_SIZE
	.align		4
.L_35:
        /*0060*/ 	.byte	0x04, 0x1e
        /*0062*/ 	.short	(.L_37 - .L_36)
.L_36:
        /*0064*/ 	.word	0x00000000


	//----- nvinfo : EIATTR_CBANK_PARAM_SIZE
	.align		4
.L_37:
        /*0068*/ 	.byte	0x03, 0x19
        /*006a*/ 	.short	0x0014


	//----- nvinfo : EIATTR_PARAM_CBANK
	.align		4
        /*006c*/ 	.byte	0x04, 0x0a
        /*006e*/ 	.short	(.L_39 - .L_38)
	.align		4
.L_38:
        /*0070*/ 	.word	index@(.nv.constant0._Z10add_kernelPjiii)
        /*0074*/ 	.short	0x0380
        /*0076*/ 	.short	0x0014


	//----- nvinfo : EIATTR_SW_WAR
	.align		4
.L_39:
        /*0078*/ 	.byte	0x04, 0x36
        /*007a*/ 	.short	(.L_41 - .L_40)
.L_40:
        /*007c*/ 	.word	0x00000008
.L_41:


//--------------------- .nv.callgraph             --------------------------
	.section	.nv.callgraph,"",@"SHT_CUDA_CALLGRAPH"
	.align	4
	.sectionentsize	8
	.align		4
        /*0000*/ 	.word	0x00000000
	.align		4
        /*0004*/ 	.word	0xffffffff
	.align		4
        /*0008*/ 	.word	0x00000000
	.align		4
        /*000c*/ 	.word	0xfffffffe
	.align		4
        /*0010*/ 	.word	0x00000000
	.align		4
        /*0014*/ 	.word	0xfffffffd
	.align		4
        /*0018*/ 	.word	0x00000000
	.align		4
        /*001c*/ 	.word	0xfffffffc


//--------------------- .text._Z20merge_threads_arraysPjS_ --------------------------
	.section	.text._Z20merge_threads_arraysPjS_,"ax",@progbits
	.align	128
        .global         _Z20merge_threads_arraysPjS_
        .type           _Z20merge_threads_arraysPjS_,@function
        .size           _Z20merge_threads_arraysPjS_,(.L_x_17 - _Z20merge_threads_arraysPjS_)
        .other          _Z20merge_threads_arraysPjS_,@"STO_CUDA_ENTRY STV_DEFAULT"
_Z20merge_threads_arraysPjS_:
.text._Z20merge_threads_arraysPjS_:
[----:B------:R-:W-:Y:S01]  /*0000*/  LDC R1, c[0x0][0x37c] ;  /* 0x0000df00ff017b82 */ /* 0x000fe20000000800 */
[----:B------:R-:W0:Y:S07]  /*0010*/  S2R R7, SR_CTAID.X ;  /* 0x0000000000077919 */ /* 0x000e2e0000002500 */
[----:B------:R-:W1:Y:S01]  /*0020*/  LDC.64 R2, c[0x0][0x388] ;  /* 0x0000e200ff027b82 */ /* 0x000e620000000a00 */
[----:B------:R-:W-:Y:S01]  /*0030*/  IMAD.MOV.U32 R0, RZ, RZ, RZ ;  /* 0x000000ffff007224 */ /* 0x000fe200078e00ff */
[----:B------:R-:W2:Y:S01]  /*0040*/  LDCU.64 UR6, c[0x0][0x358] ;  /* 0x00006b00ff0677ac */ /* 0x000ea20008000a00 */
[----:B------:R-:W-:-:S05]  /*0050*/  UMOV UR4, URZ ;  /* 0x000000ff00047c82 */ /* 0x000fca0008000000 */
[----:B------:R-:W3:Y:S01]  /*0060*/  LDC.64 R4, c[0x0][0x380] ;  /* 0x0000e000ff047b82 */ /* 0x000ee20000000a00 */
[----:B0-----:R-:W-:-:S04]  /*0070*/  IMAD.SHL.U32 R7, R7, 0x20000, RZ ;  /* 0x0002000007077824 */ /* 0x001fc800078e00ff */
[----:B-1----:R-:W-:-:S04]  /*0080*/  IMAD.WIDE.U32 R2, R7, 0x4, R2 ;  /* 0x0000000407027825 */ /* 0x002fc800078e0002 */
[----:B---3--:R-:W-:Y:S01]  /*0090*/  IMAD.WIDE.U32 R4, R7, 0x4, R4 ;  /* 0x0000000407047825 */ /* 0x008fe200078e0004 */
[----:B------:R-:W-:-:S03]  /*00a0*/  IADD3 R10, P0, PT, R2, 0x4, RZ ;  /* 0x00000004020a7810 */ /* 0x000fc60007f1e0ff */
[----:B------:R-:W-:Y:S01]  /*00b0*/  IMAD.MOV.U32 R8, RZ, RZ, R4 ;  /* 0x000000ffff087224 */ /* 0x000fe200078e0004 */
[----:B------:R-:W-:Y:S01]  /*00c0*/  MOV R9, R5 ;  /* 0x0000000500097202 */ /* 0x000fe20000000f00 */
[----:B--2---:R-:W-:-:S08]  /*00d0*/  IMAD.X R11, RZ, RZ, R3, P0 ;  /* 0x000000ffff0b7224 */ /* 0x004fd000000e0603 */
.L_x_6:
[----:B------:R-:W-:Y:S01]  /*00e0*/  HFMA2 R12, -RZ, RZ, 0, 0 ;  /* 0x00000000ff0c7431 */ /* 0x000fe200000001ff */
[----:B------:R-:W-:-:S04]  /*00f0*/  UIADD3 UR4, UPT, UPT, UR4, 0x1, URZ ;  /* 0x0000000104047890 */ /* 0x000fc8000fffe0ff */
[----:B01----:R-:W-:-:S11]  /*0100*/  UISETP.NE.AND UP0, UPT, UR4, 0x100, UPT ;  /* 0x000001000400788c */ /* 0x003fd6000bf05270 */
.L_x_5:
[----:B01----:R-:W-:Y:S01]  /*0110*/  MOV R5, R9 ;  /* 0x0000000900057202 */ /* 0x003fe20000000f00 */
[----:B------:R-:W-:Y:S02]  /*0120*/  IMAD.SHL.U32 R7, R12, 0x2, RZ ;  /* 0x000000020c077824 */ /* 0x000fe400078e00ff */
[----:B------:R-:W-:-:S04]  /*0130*/  IMAD.MOV.U32 R4, RZ, RZ, R8 ;  /* 0x000000ffff047224 */ /* 0x000fc800078e0008 */
[----:B------:R-:W-:-:S05]  /*0140*/  IMAD.WIDE.U32 R4, R7, 0x4, R4 ;  /* 0x0000000407047825 */ /* 0x000fca00078e0004 */
[----:B------:R-:W2:Y:S02]  /*0150*/  LDG.E R13, desc[UR6][R4.64+0x4] ;  /* 0x00000406040d7981 */ /* 0x000ea4000c1e1900 */
[----:B--2---:R-:W-:-:S13]  /*0160*/  ISETP.NE.AND P0, PT, R13, RZ, PT ;  /* 0x000000ff0d00720c */ /* 0x004fda0003f05270 */
[----:B------:R-:W-:Y:S05]  /*0170*/  @!P0 BRA `(.L_x_0) ;  /* 0x0000000000748947 */ /* 0x000fea0003800000 */
[----:B------:R-:W-:-:S13]  /*0180*/  ISETP.GE.AND P0, PT, R0, RZ, PT ;  /* 0x000000ff0000720c */ /* 0x000fda0003f06270 */
[----:B------:R-:W-:Y:S05]  /*0190*/  @!P0 BRA `(.L_x_1) ;  /* 0x0000000000608947 */ /* 0x000fea0003800000 */
[----:B------:R-:W-:Y:S01]  /*01a0*/  ISETP.NE.AND P0, PT, R0, RZ, PT ;  /* 0x000000ff0000720c */ /* 0x000fe20003f05270 */
[----:B------:R0:W5:-:S12]  /*01b0*/  LDG.E R7, desc[UR6][R4.64] ;  /* 0x0000000604077981 */ /* 0x000158000c1e1900 */
[----:B0-----:R-:W-:Y:S05]  /*01c0*/  @!P0 BRA `(.L_x_2) ;  /* 0x0000000000408947 */ /* 0x001fea0003800000 */
[----:B------:R-:W-:Y:S01]  /*01d0*/  IMAD.MOV R14, RZ, RZ, -R0 ;  /* 0x000000ffff0e7224 */ /* 0x000fe200078e0a00 */
[----:B------:R-:W-:Y:S01]  /*01e0*/  MOV R4, R10 ;  /* 0x0000000a00047202 */ /* 0x000fe20000000f00 */
[----:B------:R-:W-:-:S07]  /*01f0*/  IMAD.MOV.U32 R5, RZ, RZ, R11 ;  /* 0x000000ffff057224 */ /* 0x000fce00078e000b */
.L_x_4:
[----:B------:R-:W2:Y:S02]  /*0200*/  LDG.E R6, desc[UR6][R4.64+-0x4] ;  /* 0xfffffc0604067981 */ /* 0x000ea4000c1e1900 */
[----:B--2--5:R-:W-:-:S13]  /*0210*/  ISETP.NE.AND P0, PT, R6, R7, PT ;  /* 0x000000070600720c */ /* 0x024fda0003f05270 */
[----:B------:R-:W-:Y:S05]  /*0220*/  @!P0 BRA `(.L_x_3) ;  /* 0x0000000000188947 */ /* 0x000fea0003800000 */
[----:B------:R-:W-:Y:S02]  /*0230*/  IADD3 R14, PT, PT, R14, 0x1, RZ ;  /* 0x000000010e0e7810 */ /* 0x000fe40007ffe0ff */
[----:B------:R-:W-:Y:S02]  /*0240*/  IADD3 R4, P1, PT, R4, 0x8, RZ ;  /* 0x0000000804047810 */ /* 0x000fe40007f3e0ff */
[----:B------:R-:W-:-:S03]  /*0250*/  ISETP.NE.AND P0, PT, R14, RZ, PT ;  /* 0x000000ff0e00720c */ /* 0x000fc60003f05270 */
[----:B------:R-:W-:-:S10]  /*0260*/  IMAD.X R5, RZ, RZ, R5, P1 ;  /* 0x000000ffff057224 */ /* 0x000fd400008e0605 */
[----:B------:R-:W-:Y:S05]  /*0270*/  @P0 BRA `(.L_x_4) ;  /* 0xfffffffc00e00947 */ /* 0x000fea000383ffff */
[----:B------:R-:W-:Y:S05]  /*0280*/  BRA `(.L_x_2) ;  /* 0x0000000000107947 */ /* 0x000fea0003800000 */
.L_x_3:
[----:B------:R-:W2:Y:S02]  /*0290*/  LDG.E R6, desc[UR6][R4.64] ;  /* 0x0000000604067981 */ /* 0x000ea4000c1e1900 */
[----:B--2---:R-:W-:-:S05]  /*02a0*/  IADD3 R7, PT, PT, R13, R6, RZ ;  /* 0x000000060d077210 */ /* 0x004fca0007ffe0ff */
[----:B------:R0:W-:Y:S01]  /*02b0*/  STG.E desc[UR6][R4.64], R7 ;  /* 0x0000000704007986 */ /* 0x0001e2000c101906 */
[----:B------:R-:W-:Y:S05]  /*02c0*/  BRA `(.L_x_1) ;  /* 0x0000000000147947 */ /* 0x000fea0003800000 */
.L_x_2:
[C---:B------:R-:W-:Y:S01]  /*02d0*/  IMAD.SHL.U32 R5, R0.reuse, 0x2, RZ ;  /* 0x0000000200057824 */ /* 0x040fe200078e00ff */
[----:B------:R-:W-:-:S03]  /*02e0*/  IADD3 R0, PT, PT, R0, 0x1, RZ ;  /* 0x0000000100007810 */ /* 0x000fc60007ffe0ff */
[----:B------:R-:W-:-:S05]  /*02f0*/  IMAD.WIDE.U32 R4, R5, 0x4, R2 ;  /* 0x0000000405047825 */ /* 0x000fca00078e0002 */
[----:B-----5:R1:W-:Y:S04]  /*0300*/  STG.E desc[UR6][R4.64], R7 ;  /* 0x0000000704007986 */ /* 0x0203e8000c101906 */
[----:B------:R1:W-:Y:S02]  /*0310*/  STG.E desc[UR6][R4.64+0x4], R13 ;  /* 0x0000040d04007986 */ /* 0x0003e4000c101906 */
.L_x_1:
[----:B------:R-:W-:-:S05]  /*0320*/  VIADD R12, R12, 0x1 ;  /* 0x000000010c0c7836 */ /* 0x000fca0000000000 */
[----:B------:R-:W-:-:S13]  /*0330*/  ISETP.NE.AND P0, PT, R12, 0x100, PT ;  /* 0x000001000c00780c */ /* 0x000fda0003f05270 */
[----:B------:R-:W-:Y:S05]  /*0340*/  @P0 BRA `(.L_x_5) ;  /* 0xfffffffc00700947 */ /* 0x000fea000383ffff */
.L_x_0:
[----:B------:R-:W-:-:S04]  /*0350*/  IADD3 R8, P0, PT, R8, 0x800, RZ ;  /* 0x0000080008087810 */ /* 0x000fc80007f1e0ff */
[----:B------:R-:W-:Y:S01]  /*0360*/  IADD3.X R9, PT, PT, RZ, R9, RZ, P0, !PT ;  /* 0x00000009ff097210 */ /* 0x000fe200007fe4ff */
[----:B------:R-:W-:Y:S08]  /*0370*/  BRA.U UP0, `(.L_x_6) ;  /* 0xfffffffd00587547 */ /* 0x000ff0000b83ffff */
[----:B------:R-:W-:Y:S05]  /*0380*/  EXIT ;  /* 0x000000000000794d */ /* 0x000fea0003800000 */
.L_x_7:
[----:B------:R-:W-:-:S00]  /*0390*/  BRA `(.L_x_7) ;  /* 0xfffffffc00fc7947 */ /* 0x000fc0000383ffff */
[----:B------:R-:W-:-:S00]  /*03a0*/  NOP ;  /* 0x0000000000007918 */ /* 0x000fc00000000000 */
        /* <DEDUP_REMOVED lines=13> */
.L_x_17:


//--------------------- .text._Z10add_kernelPjiii --------------------------
	.section	.text._Z10add_kernelPjiii,"ax",@progbits
	.align	128
        .global         _Z10add_kernelPjiii
        .type           _Z10add_kernelPjiii,@function
        .size           _Z10add_kernelPjiii,(.L_x_18 - _Z10add_kernelPjiii)
        .other          _Z10add_kernelPjiii,@"STO_CUDA_ENTRY STV_DEFAULT"
_Z10add_kernelPjiii:
.text._Z10add_kernelPjiii:
[----:B------:R-:W-:Y:S01]  /*0000*/  LDC R1, c[0x0][0x37c] ;  /* 0x0000df00ff017b82 */ /* 0x000fe20000000800 */
[----:B------:R-:W0:Y:S07]  /*0010*/  S2R R7, SR_CTAID.X ;  /* 0x0000000000077919 */ /* 0x000e2e0000002500 */
[----:B------:R-:W0:Y:S01]  /*0020*/  LDC.64 R8, c[0x0][0x388] ;  /* 0x0000e200ff087b82 */ /* 0x000e220000000a00 */
[----:B------:R-:W-:Y:S02]  /*0030*/  HFMA2 R6, -RZ, RZ, 0, 0 ;  /* 0x00000000ff067431 */ /* 0x000fe400000001ff */
[----:B------:R-:W-:Y:S01]  /*0040*/  IMAD.MOV.U32 R10, RZ, RZ, RZ ;  /* 0x000000ffff0a7224 */ /* 0x000fe200078e00ff */
[----:B------:R-:W1:Y:S01]  /*0050*/  S2R R4, SR_TID.X ;  /* 0x0000000000047919 */ /* 0x000e620000002100 */
[----:B------:R-:W2:Y:S03]  /*0060*/  LDCU.64 UR4, c[0x0][0x358] ;  /* 0x00006b00ff0477ac */ /* 0x000ea60008000a00 */
[----:B------:R-:W3:Y:S01]  /*0070*/  LDC.64 R2, c[0x0][0x380] ;  /* 0x0000e000ff027b82 */ /* 0x000ee20000000a00 */
[----:B0-----:R-:W-:Y:S01]  /*0080*/  LEA R0, R8, R7, 0x8 ;  /* 0x0000000708007211 */ /* 0x001fe200078e40ff */
[----:B-1----:R-:W-:-:S02]  /*0090*/  IMAD R5, R7, 0x100, R4 ;  /* 0x0000010007057824 */ /* 0x002fc400078e0204 */
[----:B------:R-:W-:Y:S02]  /*00a0*/  IMAD R7, R9, 0x100, R4 ;  /* 0x0000010009077824 */ /* 0x000fe400078e0204 */
[----:B------:R-:W-:-:S04]  /*00b0*/  IMAD.SHL.U32 R5, R5, 0x200, RZ ;  /* 0x0000020005057824 */ /* 0x000fc800078e00ff */
[----:B--23--:R-:W-:-:S07]  /*00c0*/  IMAD.WIDE.U32 R2, R5, 0x4, R2 ;  /* 0x0000000405027825 */ /* 0x00cfce00078e0002 */
.L_x_15:
[----:B------:R-:W-:Y:S01]  /*00d0*/  ISETP.GE.AND P2, PT, R6, RZ, PT ;  /* 0x000000ff0600720c */ /* 0x000fe20003f46270 */
[----:B------:R-:W-:Y:S01]  /*00e0*/  BSSY.RECONVERGENT B0, `(.L_x_8) ;  /* 0x0000024000007945 */ /* 0x000fe20003800200 */
[C---:B01----:R-:W-:Y:S01]  /*00f0*/  LOP3.LUT R4, R10.reuse, 0x1, RZ, 0xc0, !PT ;  /* 0x000000010a047812 */ /* 0x043fe200078ec0ff */
[----:B------:R-:W-:Y:S01]  /*0100*/  VIADD R10, R10, 0x1 ;  /* 0x000000010a0a7836 */ /* 0x000fe20000000000 */
[----:B------:R-:W-:-:S04]  /*0110*/  ISETP.NE.AND P1, PT, R0, RZ, PT ;  /* 0x000000ff0000720c */ /* 0x000fc80003f25270 */
[----:B------:R-:W-:Y:S02]  /*0120*/  ISETP.NE.AND P0, PT, R10, 0x100, PT ;  /* 0x000001000a00780c */ /* 0x000fe40003f05270 */
[----:B------:R-:W-:-:S03]  /*0130*/  SEL R4, R4, RZ, !P1 ;  /* 0x000000ff04047207 */ /* 0x000fc60004800000 */
[----:B------:R-:W-:Y:S08]  /*0140*/  @!P2 BRA `(.L_x_9) ;  /* 0x000000000074a947 */ /* 0x000ff00003800000 */
[----:B------:R-:W-:Y:S01]  /*0150*/  ISETP.NE.AND P1, PT, R6, RZ, PT ;  /* 0x000000ff0600720c */ /* 0x000fe20003f25270 */
[----:B------:R-:W-:Y:S01]  /*0160*/  BSSY.RELIABLE B1, `(.L_x_10) ;  /* 0x0000015000017945 */ /* 0x000fe20003800100 */
[----:B------:R-:W-:-:S11]  /*0170*/  LOP3.LUT R11, R4, R7, R0, 0x78, !PT ;  /* 0x00000007040b7212 */ /* 0x000fd600078e7800 */
[----:B------:R-:W-:Y:S05]  /*0180*/  @!P1 BRA `(.L_x_11) ;  /* 0x0000000000489947 */ /* 0x000fea0003800000 */
[----:B------:R-:W-:Y:S01]  /*0190*/  BSSY.RELIABLE B2, `(.L_x_12) ;  /* 0x000000c000027945 */ /* 0x000fe20003800100 */
[----:B------:R-:W-:-:S07]  /*01a0*/  IMAD.MOV.U32 R9, RZ, RZ, RZ ;  /* 0x000000ffff097224 */ /* 0x000fce00078e00ff */
.L_x_14:
[----:B------:R-:W-:-:S05]  /*01b0*/  SHF.L.U32 R5, R9, 0x1, RZ ;  /* 0x0000000109057819 */ /* 0x000fca00000006ff */
[----:B------:R-:W-:-:S05]  /*01c0*/  IMAD.WIDE.U32 R4, R5, 0x4, R2 ;  /* 0x0000000405047825 */ /* 0x000fca00078e0002 */
[----:B------:R-:W2:Y:S02]  /*01d0*/  LDG.E R8, desc[UR4][R4.64] ;  /* 0x0000000404087981 */ /* 0x000ea4000c1e1900 */
[----:B--2---:R-:W-:-:S13]  /*01e0*/  ISETP.NE.AND P1, PT, R8, R11, PT ;  /* 0x0000000b0800720c */ /* 0x004fda0003f25270 */
[----:B------:R-:W-:Y:S05]  /*01f0*/  @!P1 BREAK.RELIABLE B2 ;  /* 0x0000000000029942 */ /* 0x000fea0003800100 */
[----:B------:R-:W-:Y:S05]  /*0200*/  @!P1 BREAK.RELIABLE B1 ;  /* 0x0000000000019942 */ /* 0x000fea0003800100 */
[----:B------:R-:W-:Y:S05]  /*0210*/  @!P1 BRA `(.L_x_13) ;  /* 0x0000000000149947 */ /* 0x000fea0003800000 */
[----:B------:R-:W-:-:S05]  /*0220*/  VIADD R9, R9, 0x1 ;  /* 0x0000000109097836 */ /* 0x000fca0000000000 */
[----:B------:R-:W-:-:S13]  /*0230*/  ISETP.NE.AND P1, PT, R9, R6, PT ;  /* 0x000000060900720c */ /* 0x000fda0003f25270 */
[----:B------:R-:W-:Y:S05]  /*0240*/  @P1 BRA `(.L_x_14) ;  /* 0xfffffffc00d81947 */ /* 0x000fea000383ffff */
[----:B------:R-:W-:Y:S05]  /*0250*/  BSYNC.RELIABLE B2 ;  /* 0x0000000000027941 */ /* 0x000fea0003800100 */
.L_x_12:
[----:B------:R-:W-:Y:S05]  /*0260*/  BRA `(.L_x_11) ;  /* 0x0000000000107947 */ /* 0x000fea0003800000 */
.L_x_13:
[----:B------:R-:W2:Y:S02]  /*0270*/  LDG.E R8, desc[UR4][R4.64+0x4] ;  /* 0x0000040404087981 */ /* 0x000ea4000c1e1900 */
[----:B--2---:R-:W-:-:S05]  /*0280*/  VIADD R9, R8, 0x1 ;  /* 0x0000000108097836 */ /* 0x004fca0000000000 */
[----:B------:R0:W-:Y:S01]  /*0290*/  STG.E desc[UR4][R4.64+0x4], R9 ;  /* 0x0000040904007986 */ /* 0x0001e2000c101904 */
[----:B------:R-:W-:Y:S05]  /*02a0*/  BRA `(.L_x_9) ;  /* 0x00000000001c7947 */ /* 0x000fea0003800000 */
.L_x_11:
[----:B------:R-:W-:Y:S05]  /*02b0*/  BSYNC.RELIABLE B1 ;  /* 0x0000000000017941 */ /* 0x000fea0003800100 */
.L_x_10:
[C---:B------:R-:W-:Y:S01]  /*02c0*/  SHF.L.U32 R5, R6.reuse, 0x1, RZ ;  /* 0x0000000106057819 */ /* 0x040fe200000006ff */
[----:B------:R-:W-:Y:S01]  /*02d0*/  IMAD.MOV.U32 R9, RZ, RZ, 0x1 ;  /* 0x00000001ff097424 */ /* 0x000fe200078e00ff */
[----:B------:R-:W-:-:S03]  /*02e0*/  IADD3 R6, PT, PT, R6, 0x1, RZ ;  /* 0x0000000106067810 */ /* 0x000fc60007ffe0ff */
[----:B------:R-:W-:-:S05]  /*02f0*/  IMAD.WIDE.U32 R4, R5, 0x4, R2 ;  /* 0x0000000405047825 */ /* 0x000fca00078e0002 */
[----:B------:R1:W-:Y:S04]  /*0300*/  STG.E desc[UR4][R4.64], R11 ;  /* 0x0000000b04007986 */ /* 0x0003e8000c101904 */
[----:B------:R1:W-:Y:S02]  /*0310*/  STG.E desc[UR4][R4.64+0x4], R9 ;  /* 0x0000040904007986 */ /* 0x0003e4000c101904 */
.L_x_9:
[----:B------:R-:W-:Y:S05]  /*0320*/  BSYNC.RECONVERGENT B0 ;  /* 0x0000000000007941 */ /* 0x000fea0003800200 */
.L_x_8:
[----:B------:R-:W-:Y:S05]  /*0330*/  WARPSYNC.ALL ;  /* 0x0000000000007948 */ /* 0x000fea0003800000 */
[----:B------:R-:W-:Y:S05]  /*0340*/  @P0 BRA `(.L_x_15) ;  /* 0xfffffffc00600947 */ /* 0x000fea000383ffff */
[----:B------:R-:W-:Y:S05]  /*0350*/  EXIT ;  /* 0x000000000000794d */ /* 0x000fea0003800000 */
.L_x_16:
        /* <DEDUP_REMOVED lines=10> */
.L_x_18:


//--------------------- .nv.shared.reserved.0     --------------------------
	.section	.nv.shared.reserved.0,"aw",@nobits
	.weak		__nv_reservedSMEM_offset_0_alias
	.size		__nv_reservedSMEM_offset_0_alias, 0, 64
	.other		__nv_reservedSMEM_offset_0_alias,@"STO_CUDA_RESERVED_SHARED STV_DEFAULT"
__nv_reservedSMEM_offset_0_alias:
	.zero		0
	.zero		64


//--------------------- .nv.constant0._Z20merge_threads_arraysPjS_ --------------------------
	.section	.nv.constant0._Z20merge_threads_arraysPjS_,"a",@progbits
	.sectionflags	@""
	.align	4
.nv.constant0._Z20merge_threads_arraysPjS_:
	.zero		912


//--------------------- .nv.constant0._Z10add_kernelPjiii --------------------------
	.section	.nv.constant0._Z10add_kernelPjiii,"a",@progbits
	.sectionflags	@""
	.align	4
.nv.constant0._Z10add_kernelPjiii:
	.zero		916


//--------------------- SYMBOLS --------------------------

	.type		.nv.reservedSmem.offset0,@object
	.size		.nv.reservedSmem.offset0,0x4
